	.headerflags	@"EF_CUDA_TEXMODE_UNIFIED EF_CUDA_64BIT_ADDRESS EF_CUDA_ACCELERATORS EF_CUDA_SM90 EF_CUDA_VIRTUAL_SM(EF_CUDA_SM90)"
	.elftype	@"ET_EXEC"


//--------------------- .nv.info                  --------------------------
	.section	.nv.info,"",@"SHT_CUDA_INFO"
	.align	4


	//----- nvinfo : EIATTR_REGCOUNT
	.align		4
        /*0000*/ 	.byte	0x04, 0x2f
        /*0002*/ 	.short	(.L_3 - .L_2)
	.align		4
.L_2:
        /*0004*/ 	.word	index@(triton_poi_fused__native_batch_norm_legit_no_training_cat_relu_42)
        /*0008*/ 	.word	0x0000001c


	//----- nvinfo : EIATTR_MIN_STACK_SIZE
	.align		4
.L_3:
        /*000c*/ 	.byte	0x04, 0x12
        /*000e*/ 	.short	(.L_5 - .L_4)
	.align		4
.L_4:
        /*0010*/ 	.word	index@(triton_poi_fused__native_batch_norm_legit_no_training_cat_relu_42)
        /*0014*/ 	.word	0x00000000


	//----- nvinfo : EIATTR_FRAME_SIZE
	.align		4
.L_5:
        /*0018*/ 	.byte	0x04, 0x11
        /*001a*/ 	.short	(.L_7 - .L_6)
	.align		4
.L_6:
        /*001c*/ 	.word	index@(triton_poi_fused__native_batch_norm_legit_no_training_cat_relu_42)
        /*0020*/ 	.word	0x00000000


	//----- nvinfo : EIATTR_MIN_STACK_SIZE
	.align		4
.L_7:
        /*0024*/ 	.byte	0x04, 0x12
        /*0026*/ 	.short	(.L_9 - .L_8)
	.align		4
.L_8:
        /*0028*/ 	.word	index@(triton_poi_fused__native_batch_norm_legit_no_training_cat_relu_42)
        /*002c*/ 	.word	0x00000000
.L_9:


//--------------------- .nv.info.triton_poi_fused__native_batch_norm_legit_no_training_cat_relu_42 --------------------------
	.section	.nv.info.triton_poi_fused__native_batch_norm_legit_no_training_cat_relu_42,"",@"SHT_CUDA_INFO"
	.sectionflags	@""
	.align	4


	//----- nvinfo : EIATTR_CUDA_API_VERSION
	.align		4
        /*0000*/ 	.byte	0x04, 0x37
        /*0002*/ 	.short	(.L_11 - .L_10)
.L_10:
        /*0004*/ 	.word	0x0000007c


	//----- nvinfo : EIATTR_KPARAM_INFO
	.align		4
.L_11:
        /*0008*/ 	.byte	0x04, 0x17
        /*000a*/ 	.short	(.L_13 - .L_12)
.L_12:
        /*000c*/ 	.word	0x00000000
        /*0010*/ 	.short	0x0008
        /*0012*/ 	.short	0x0040
        /*0014*/ 	.byte	0x00, 0xf0, 0x11, 0x00


	//----- nvinfo : EIATTR_KPARAM_INFO
	.align		4
.L_13:
        /*0018*/ 	.byte	0x04, 0x17
        /*001a*/ 	.short	(.L_15 - .L_14)
.L_14:
        /*001c*/ 	.word	0x00000000
        /*0020*/ 	.short	0x0007
        /*0022*/ 	.short	0x0038
        /*0024*/ 	.byte	0x00, 0xf4, 0x21, 0x00


	//----- nvinfo : EIATTR_KPARAM_INFO
	.align		4
.L_15:
        /*0028*/ 	.byte	0x04, 0x17
        /*002a*/ 	.short	(.L_17 - .L_16)
.L_16:
        /*002c*/ 	.word	0x00000000
        /*0030*/ 	.short	0x0006
        /*0032*/ 	.short	0x0030
        /*0034*/ 	.byte	0x00, 0xf4, 0x21, 0x00


	//----- nvinfo : EIATTR_KPARAM_INFO
	.align		4
.L_17:
        /*0038*/ 	.byte	0x04, 0x17
        /*003a*/ 	.short	(.L_19 - .L_18)
.L_18:
        /*003c*/ 	.word	0x00000000
        /*0040*/ 	.short	0x0005
        /*0042*/ 	.short	0x0028
        /*0044*/ 	.byte	0x00, 0xf4, 0x21, 0x00


	//----- nvinfo : EIATTR_KPARAM_INFO
	.align		4
.L_19:
        /*0048*/ 	.byte	0x04, 0x17
        /*004a*/ 	.short	(.L_21 - .L_20)
.L_20:
        /*004c*/ 	.word	0x00000000
        /*0050*/ 	.short	0x0004
        /*0052*/ 	.short	0x0020
        /*0054*/ 	.byte	0x00, 0xf4, 0x21, 0x00


	//----- nvinfo : EIATTR_KPARAM_INFO
	.align		4
.L_21:
        /*0058*/ 	.byte	0x04, 0x17
        /*005a*/ 	.short	(.L_23 - .L_22)
.L_22:
        /*005c*/ 	.word	0x00000000
        /*0060*/ 	.short	0x0003
        /*0062*/ 	.short	0x0018
        /*0064*/ 	.byte	0x00, 0xf4, 0x21, 0x00


	//----- nvinfo : EIATTR_KPARAM_INFO
	.align		4
.L_23:
        /*0068*/ 	.byte	0x04, 0x17
        /*006a*/ 	.short	(.L_25 - .L_24)
.L_24:
        /*006c*/ 	.word	0x00000000
        /*0070*/ 	.short	0x0002
        /*0072*/ 	.short	0x0010
        /*0074*/ 	.byte	0x00, 0xf4, 0x21, 0x00


	//----- nvinfo : EIATTR_KPARAM_INFO
	.align		4
.L_25:
        /*0078*/ 	.byte	0x04, 0x17
        /*007a*/ 	.short	(.L_27 - .L_26)
.L_26:
        /*007c*/ 	.word	0x00000000
        /*0080*/ 	.short	0x0001
        /*0082*/ 	.short	0x0008
        /*0084*/ 	.byte	0x00, 0xf4, 0x21, 0x00


	//----- nvinfo : EIATTR_KPARAM_INFO
	.align		4
.L_27:
        /*0088*/ 	.byte	0x04, 0x17
        /*008a*/ 	.short	(.L_29 - .L_28)
.L_28:
        /*008c*/ 	.word	0x00000000
        /*0090*/ 	.short	0x0000
        /*0092*/ 	.short	0x0000
        /*0094*/ 	.byte	0x00, 0xf4, 0x21, 0x00


	//----- nvinfo : EIATTR_SPARSE_MMA_MASK
	.align		4
.L_29:
        /*0098*/ 	.byte	0x03, 0x50
        /*009a*/ 	.short	0x0000


	//----- nvinfo : EIATTR_MAXREG_COUNT
	.align		4
        /*009c*/ 	.byte	0x03, 0x1b
        /*009e*/ 	.short	0x00ff


	//----- nvinfo : EIATTR_EXIT_INSTR_OFFSETS
	.align		4
        /*00a0*/ 	.byte	0x04, 0x1c
        /*00a2*/ 	.short	(.L_31 - .L_30)


	//   ....[0]....
.L_30:
        /*00a4*/ 	.word	0x00000680


	//   ....[1]....
        /*00a8*/ 	.word	0x000006a0


	//----- nvinfo : EIATTR_REQNTID
	.align		4
.L_31:
        /*00ac*/ 	.byte	0x04, 0x10
        /*00ae*/ 	.short	(.L_33 - .L_32)
.L_32:
        /*00b0*/ 	.word	0x00000080
        /*00b4*/ 	.word	0x00000001
        /*00b8*/ 	.word	0x00000001


	//----- nvinfo : EIATTR_CBANK_PARAM_SIZE
	.align		4
.L_33:
        /*00bc*/ 	.byte	0x03, 0x19
        /*00be*/ 	.short	0x0044


	//----- nvinfo : EIATTR_PARAM_CBANK
	.align		4
        /*00c0*/ 	.byte	0x04, 0x0a
        /*00c2*/ 	.short	(.L_35 - .L_34)
	.align		4
.L_34:
        /*00c4*/ 	.word	index@(.nv.constant0.triton_poi_fused__native_batch_norm_legit_no_training_cat_relu_42)
        /*00c8*/ 	.short	0x0210
        /*00ca*/ 	.short	0x0044


	//----- nvinfo : EIATTR_SW_WAR
	.align		4
.L_35:
        /*00cc*/ 	.byte	0x04, 0x36
        /*00ce*/ 	.short	(.L_37 - .L_36)
.L_36:
        /*00d0*/ 	.word	0x00000008
.L_37:


//--------------------- .nv.callgraph             --------------------------
	.section	.nv.callgraph,"",@"SHT_CUDA_CALLGRAPH"
	.align	4
	.sectionentsize	8
	.align		4
        /*0000*/ 	.word	0x00000000
	.align		4
        /*0004*/ 	.word	0xffffffff
	.align		4
        /*0008*/ 	.word	0x00000000
	.align		4
        /*000c*/ 	.word	0xfffffffe
	.align		4
        /*0010*/ 	.word	0x00000000
	.align		4
        /*0014*/ 	.word	0xfffffffd
	.align		4
        /*0018*/ 	.word	0x00000000
	.align		4
        /*001c*/ 	.word	0xfffffffc


//--------------------- .nv.constant4             --------------------------
	.section	.nv.constant4,"a",@progbits
	.align	8
	.align		8
.nv.constant4:
        /*0000*/ 	.dword	_$_str
	.align		8
        /*0008*/ 	.dword	_$_str_$_2


//--------------------- .text.triton_poi_fused__native_batch_norm_legit_no_training_cat_relu_42 --------------------------
	.section	.text.triton_poi_fused__native_batch_norm_legit_no_training_cat_relu_42,"ax",@progbits
	.align	128
        .global         triton_poi_fused__native_batch_norm_legit_no_training_cat_relu_42
        .type           triton_poi_fused__native_batch_norm_legit_no_training_cat_relu_42,@function
        .size           triton_poi_fused__native_batch_norm_legit_no_training_cat_relu_42,(.L_x_1 - triton_poi_fused__native_batch_norm_legit_no_training_cat_relu_42)
        .other          triton_poi_fused__native_batch_norm_legit_no_training_cat_relu_42,@"STO_CUDA_ENTRY STV_DEFAULT"
triton_poi_fused__native_batch_norm_legit_no_training_cat_relu_42:
.text.triton_poi_fused__native_batch_norm_legit_no_training_cat_relu_42:
[----:B------:R-:W0:Y:S01]  /*0000*/  LDC R1, c[0x0][0x28] ;  /* 0x00000a00ff017b82 */ /* 0x000e220000000800 */
[----:B------:R-:W1:Y:S07]  /*0010*/  S2R R0, SR_TID.X ;  /* 0x0000000000007919 */ /* 0x000e6e0000002100 */
[----:B------:R-:W2:Y:S01]  /*0020*/  LDC.64 R4, c[0x0][0x228] ;  /* 0x00008a00ff047b82 */ /* 0x000ea20000000a00 */
[----:B------:R-:W-:Y:S01]  /*0030*/  IMAD.MOV.U32 R6, RZ, RZ, RZ ;  /* 0x000000ffff067224 */ /* 0x000fe200078e00ff */
[----:B------:R-:W-:Y:S01]  /*0040*/  ULDC.64 UR4, c[0x0][0x208] ;  /* 0x0000820000047ab9 */ /* 0x000fe20000000a00 */
[----:B------:R-:W3:Y:S01]  /*0050*/  S2R R3, SR_CTAID.X ;  /* 0x0000000000037919 */ /* 0x000ee20000002500 */
[----:B------:R-:W-:Y:S01]  /*0060*/  IMAD.MOV.U32 R10, RZ, RZ, RZ ;  /* 0x000000ffff0a7224 */ /* 0x000fe200078e00ff */
[----:B------:R-:W-:-:S03]  /*0070*/  ULDC.64 UR6, c[0x0][0x218] ;  /* 0x0000860000067ab9 */ /* 0x000fc60000000a00 */
[----:B------:R-:W4:Y:S01]  /*0080*/  LDC.64 R14, c[0x0][0x220] ;  /* 0x00008800ff0e7b82 */ /* 0x000f220000000a00 */
[----:B-1----:R-:W-:-:S05]  /*0090*/  IMAD.SHL.U32 R0, R0, 0x2, RZ ;  /* 0x0000000200007824 */ /* 0x002fca00078e00ff */
[----:B------:R-:W-:-:S05]  /*00a0*/  LOP3.LUT R0, R0, 0xfe, RZ, 0xc0, !PT ;  /* 0x000000fe00007812 */ /* 0x000fca00078ec0ff */
[----:B---3--:R-:W-:-:S05]  /*00b0*/  IMAD R0, R3, 0x100, R0 ;  /* 0x0000010003007824 */ /* 0x008fca00078e0200 */
[----:B------:R-:W-:Y:S02]  /*00c0*/  SHF.R.S32.HI R3, RZ, 0x1f, R0 ;  /* 0x0000001fff037819 */ /* 0x000fe40000011400 */
[----:B------:R-:W-:Y:S02]  /*00d0*/  ISETP.GE.AND P0, PT, R0, 0xc800, PT ;  /* 0x0000c8000000780c */ /* 0x000fe40003f06270 */
[----:B------:R-:W-:-:S04]  /*00e0*/  LEA.HI R3, R3, R0, RZ, 0x4 ;  /* 0x0000000003037211 */ /* 0x000fc800078f20ff */
[----:B------:R-:W-:-:S05]  /*00f0*/  SHF.R.S32.HI R11, RZ, 0x4, R3 ;  /* 0x00000004ff0b7819 */ /* 0x000fca0000011403 */
[----:B------:R-:W-:-:S05]  /*0100*/  IMAD.HI R2, R11, 0x51eb851f, RZ ;  /* 0x51eb851f0b027827 */ /* 0x000fca00078e02ff */
[----:B------:R-:W-:-:S04]  /*0110*/  SHF.R.U32.HI R7, RZ, 0x1f, R2 ;  /* 0x0000001fff077819 */ /* 0x000fc80000011602 */
[----:B------:R-:W-:-:S05]  /*0120*/  LEA.HI.SX32 R2, R2, R7, 0x18 ;  /* 0x0000000702027211 */ /* 0x000fca00078fc2ff */
[----:B------:R-:W-:-:S04]  /*0130*/  IMAD R11, R2, -0x320, R11 ;  /* 0xfffffce0020b7824 */ /* 0x000fc800078e020b */
[----:B--2---:R-:W-:-:S05]  /*0140*/  IMAD.WIDE R4, R11, 0x4, R4 ;  /* 0x000000040b047825 */ /* 0x004fca00078e0204 */
[----:B------:R-:W2:Y:S01]  /*0150*/  @!P0 LDG.E.EL R6, desc[UR4][R4.64] ;  /* 0x0000000404068981 */ /* 0x000ea2000c2e1900 */
[----:B------:R-:W-:-:S03]  /*0160*/  IMAD.HI R2, R0, 0x51eb851f, RZ ;  /* 0x51eb851f00027827 */ /* 0x000fc600078e02ff */
[----:B------:R1:W3:Y:S01]  /*0170*/  @!P0 LDG.E.EL R10, desc[UR4][R4.64] ;  /* 0x00000004040a8981 */ /* 0x0002e2000c2e1900 */
[----:B------:R-:W-:Y:S01]  /*0180*/  LOP3.LUT R7, R3, 0xfffffff0, RZ, 0xc0, !PT ;  /* 0xfffffff003077812 */ /* 0x000fe200078ec0ff */
[----:B------:R-:W-:Y:S01]  /*0190*/  IMAD.SHL.U32 R8, R11, 0x10, RZ ;  /* 0x000000100b087824 */ /* 0x000fe200078e00ff */
[----:B------:R-:W-:Y:S02]  /*01a0*/  SHF.R.U32.HI R9, RZ, 0x1f, R2 ;  /* 0x0000001fff097819 */ /* 0x000fe40000011602 */
[----:B------:R-:W-:Y:S02]  /*01b0*/  IADD3 R7, R0, -R7, RZ ;  /* 0x8000000700077210 */ /* 0x000fe40007ffe0ff */
[----:B------:R-:W-:Y:S02]  /*01c0*/  LEA.HI.SX32 R17, R2, R9, 0x14 ;  /* 0x0000000902117211 */ /* 0x000fe400078fa2ff */
[----:B------:R-:W5:Y:S03]  /*01d0*/  LDC.64 R2, c[0x0][0x210] ;  /* 0x00008400ff027b82 */ /* 0x000f660000000a00 */
[----:B------:R-:W-:-:S02]  /*01e0*/  IMAD.SHL.U32 R9, R17, 0x200, RZ ;  /* 0x0000020011097824 */ /* 0x000fc400078e00ff */
[----:B-1----:R-:W-:-:S03]  /*01f0*/  IMAD R4, R17, -0x3200, R0 ;  /* 0xffffce0011047824 */ /* 0x002fc600078e0200 */
[--C-:B------:R-:W-:Y:S01]  /*0200*/  IADD3 R18, P1, P2, R8, R7, R9.reuse ;  /* 0x0000000708127210 */ /* 0x100fe20007a3e009 */
[----:B------:R-:W-:Y:S01]  /*0210*/  IMAD R25, R17, 0x3000, R4 ;  /* 0x0000300011197824 */ /* 0x000fe200078e0204 */
[----:B------:R-:W-:Y:S02]  /*0220*/  SHF.R.S32.HI R13, RZ, 0x1f, R9 ;  /* 0x0000001fff0d7819 */ /* 0x000fe40000011409 */
[----:B------:R-:W-:Y:S02]  /*0230*/  CS2R R4, SRZ ;  /* 0x0000000000047805 */ /* 0x000fe4000001ff00 */
[----:B------:R-:W-:Y:S02]  /*0240*/  SHF.R.S32.HI R8, RZ, 0x1f, R8 ;  /* 0x0000001fff087819 */ /* 0x000fe40000011408 */
[----:B------:R-:W-:Y:S02]  /*0250*/  SHF.R.S32.HI R7, RZ, 0x1f, R7 ;  /* 0x0000001fff077819 */ /* 0x000fe40000011407 */
[----:B------:R-:W-:-:S02]  /*0260*/  LEA R16, P3, R18, UR6, 0x2 ;  /* 0x0000000612107c11 */ /* 0x000fc4000f8610ff */
[----:B------:R-:W-:Y:S02]  /*0270*/  IADD3.X R7, R8, R7, R13, P1, P2 ;  /* 0x0000000708077210 */ /* 0x000fe40000fe440d */
[----:B------:R-:W1:Y:S01]  /*0280*/  LDC.64 R12, c[0x0][0x230] ;  /* 0x00008c00ff0c7b82 */ /* 0x000e620000000a00 */
[C---:B------:R-:W-:Y:S02]  /*0290*/  ISETP.GE.AND P2, PT, R11.reuse, 0x300, PT ;  /* 0x000003000b00780c */ /* 0x040fe40003f46270 */
[----:B------:R-:W-:Y:S01]  /*02a0*/  ISETP.GT.AND P1, PT, R11, 0x2ff, !P0 ;  /* 0x000002ff0b00780c */ /* 0x000fe20004724270 */
[----:B-----5:R-:W-:Y:S01]  /*02b0*/  IMAD.WIDE R24, R25, 0x4, R2 ;  /* 0x0000000419187825 */ /* 0x020fe200078e0202 */
[----:B------:R-:W-:Y:S02]  /*02c0*/  ISETP.LT.AND P4, PT, R0, 0xc800, !P2 ;  /* 0x0000c8000000780c */ /* 0x000fe40005781270 */
[----:B------:R-:W-:Y:S02]  /*02d0*/  CS2R R2, SRZ ;  /* 0x0000000000027805 */ /* 0x000fe4000001ff00 */
[----:B------:R-:W-:Y:S01]  /*02e0*/  LEA.HI.X R17, R18, UR7, R7, 0x2, P3 ;  /* 0x0000000712117c11 */ /* 0x000fe200098f1407 */
[----:B------:R-:W5:Y:S01]  /*02f0*/  LDC.64 R8, c[0x0][0x238] ;  /* 0x00008e00ff087b82 */ /* 0x000f620000000a00 */
[----:B------:R-:W-:Y:S01]  /*0300*/  HFMA2.MMA R7, -RZ, RZ, 0, 0 ;  /* 0x00000000ff077435 */ /* 0x000fe200000001ff */
[----:B----4-:R-:W-:Y:S01]  /*0310*/  IMAD.WIDE R22, R11, 0x4, R14 ;  /* 0x000000040b167825 */ /* 0x010fe200078e020e */
[----:B------:R-:W-:-:S03]  /*0320*/  CS2R R14, SRZ ;  /* 0x00000000000e7805 */ /* 0x000fc6000001ff00 */
[----:B------:R-:W4:Y:S04]  /*0330*/  @P1 LDG.E.64 R4, desc[UR4][R16.64+-0xc000] ;  /* 0xff40000410041981 */ /* 0x000f28000c1e1b00 */
[----:B------:R-:W4:Y:S01]  /*0340*/  @P4 LDG.E.64 R2, desc[UR4][R24.64] ;  /* 0x0000000418024981 */ /* 0x000f22000c1e1b00 */
[----:B------:R-:W-:-:S03]  /*0350*/  IMAD.MOV.U32 R20, RZ, RZ, RZ ;  /* 0x000000ffff147224 */ /* 0x000fc600078e00ff */
[----:B------:R-:W4:Y:S01]  /*0360*/  @!P0 LDG.E.EL R7, desc[UR4][R22.64] ;  /* 0x0000000416078981 */ /* 0x000f22000c2e1900 */
[----:B-1----:R-:W-:-:S03]  /*0370*/  IMAD.WIDE R12, R11, 0x4, R12 ;  /* 0x000000040b0c7825 */ /* 0x002fc600078e020c */
[----:B------:R-:W4:Y:S01]  /*0380*/  @!P0 LDG.E.EL R14, desc[UR4][R22.64] ;  /* 0x00000004160e8981 */ /* 0x000f22000c2e1900 */
[----:B------:R-:W-:Y:S02]  /*0390*/  IMAD.MOV.U32 R18, RZ, RZ, RZ ;  /* 0x000000ffff127224 */ /* 0x000fe400078e00ff */
[----:B-----5:R-:W-:Y:S01]  /*03a0*/  IMAD.WIDE R8, R11, 0x4, R8 ;  /* 0x000000040b087825 */ /* 0x020fe200078e0208 */
[----:B------:R-:W-:Y:S01]  /*03b0*/  MOV R11, RZ ;  /* 0x000000ff000b7202 */ /* 0x000fe20000000f00 */
[----:B------:R-:W5:Y:S04]  /*03c0*/  @!P0 LDG.E.EL R20, desc[UR4][R12.64] ;  /* 0x000000040c148981 */ /* 0x000f68000c2e1900 */
[----:B------:R1:W5:Y:S04]  /*03d0*/  @!P0 LDG.E.EL R18, desc[UR4][R12.64] ;  /* 0x000000040c128981 */ /* 0x000368000c2e1900 */
[----:B------:R-:W5:Y:S04]  /*03e0*/  @!P0 LDG.E.EL R15, desc[UR4][R8.64] ;  /* 0x00000004080f8981 */ /* 0x000f68000c2e1900 */
[----:B------:R1:W5:Y:S01]  /*03f0*/  @!P0 LDG.E.EL R11, desc[UR4][R8.64] ;  /* 0x00000004080b8981 */ /* 0x000362000c2e1900 */
[----:B------:R-:W-:Y:S01]  /*0400*/  IMAD.MOV.U32 R21, RZ, RZ, 0x3e800000 ;  /* 0x3e800000ff157424 */ /* 0x000fe200078e00ff */
[----:B-1----:R-:W1:Y:S08]  /*0410*/  LDC.64 R12, c[0x0][0x240] ;  /* 0x00009000ff0c7b82 */ /* 0x002e700000000a00 */
[----:B0-----:R-:W0:Y:S01]  /*0420*/  LDC.64 R8, c[0x0][0x248] ;  /* 0x00009200ff087b82 */ /* 0x001e220000000a00 */
[----:B-1----:R-:W-:-:S04]  /*0430*/  IMAD.WIDE R12, R0, 0x4, R12 ;  /* 0x00000004000c7825 */ /* 0x002fc800078e020c */
[----:B0-----:R-:W-:-:S04]  /*0440*/  IMAD.WIDE R8, R0, 0x4, R8 ;  /* 0x0000000400087825 */ /* 0x001fc800078e0208 */
[----:B--2---:R-:W-:-:S04]  /*0450*/  FADD R6, R6, 9.9999997473787516356e-06 ;  /* 0x3727c5ac06067421 */ /* 0x004fc80000000000 */
[----:B------:R-:W0:Y:S01]  /*0460*/  MUFU.SQRT R16, R6 ;  /* 0x0000000600107308 */ /* 0x000e220000002000 */
[----:B---3--:R-:W-:-:S07]  /*0470*/  FADD R10, R10, 9.9999997473787516356e-06 ;  /* 0x3727c5ac0a0a7421 */ /* 0x008fce0000000000 */
[----:B------:R-:W1:Y:S01]  /*0480*/  MUFU.SQRT R17, R10 ;  /* 0x0000000a00117308 */ /* 0x000e620000002000 */
[C---:B0-----:R-:W-:Y:S02]  /*0490*/  FSETP.GT.AND P6, PT, R16.reuse, 8.50705917302346158658e+37, PT ;  /* 0x7e8000001000780b */ /* 0x041fe40003fc4000 */
[----:B------:R-:W-:Y:S02]  /*04a0*/  FSETP.GEU.AND P3, PT, R16, 1.175494350822287508e-38, PT ;  /* 0x008000001000780b */ /* 0x000fe40003f6e000 */
[----:B------:R-:W-:Y:S02]  /*04b0*/  FSEL R19, R21, 1, P6 ;  /* 0x3f80000015137808 */ /* 0x000fe40003000000 */
[----:B-1----:R-:W-:-:S07]  /*04c0*/  FSETP.GT.AND P5, PT, R17, 8.50705917302346158658e+37, PT ;  /* 0x7e8000001100780b */ /* 0x002fce0003fa4000 */
[----:B------:R-:W-:Y:S01]  /*04d0*/  @P6 FMUL R16, R16, 0.25 ;  /* 0x3e80000010106820 */ /* 0x000fe20000400000 */
[----:B------:R-:W-:-:S03]  /*04e0*/  FSETP.GEU.AND P6, PT, R17, 1.175494350822287508e-38, PT ;  /* 0x008000001100780b */ /* 0x000fc60003fce000 */
[----:B------:R-:W-:Y:S02]  /*04f0*/  @!P3 FMUL R16, R16, 16777216 ;  /* 0x4b8000001010b820 */ /* 0x000fe40000400000 */
[----:B------:R-:W-:-:S08]  /*0500*/  @P5 FMUL R17, R17, 0.25 ;  /* 0x3e80000011115820 */ /* 0x000fd00000400000 */
[----:B------:R-:W-:Y:S01]  /*0510*/  @!P6 FMUL R17, R17, 16777216 ;  /* 0x4b8000001111e820 */ /* 0x000fe20000400000 */
[----:B------:R-:W0:Y:S01]  /*0520*/  MUFU.RCP R16, R16 ;  /* 0x0000001000107308 */ /* 0x000e220000001000 */
[----:B------:R-:W-:-:S07]  /*0530*/  FSEL R6, R21, 1, P5 ;  /* 0x3f80000015067808 */ /* 0x000fce0002800000 */
[----:B------:R-:W1:Y:S01]  /*0540*/  MUFU.RCP R17, R17 ;  /* 0x0000001100117308 */ /* 0x000e620000001000 */
[----:B----4-:R-:W-:Y:S02]  /*0550*/  SEL R2, R2, RZ, P4 ;  /* 0x000000ff02027207 */ /* 0x010fe40002000000 */
[----:B------:R-:W-:Y:S01]  /*0560*/  SEL R3, R3, RZ, P4 ;  /* 0x000000ff03037207 */ /* 0x000fe20002000000 */
[----:B------:R-:W-:Y:S01]  /*0570*/  @!P3 FMUL R19, R19, 16777216 ;  /* 0x4b8000001313b820 */ /* 0x000fe20000400000 */
[----:B------:R-:W-:Y:S01]  /*0580*/  @P2 SEL R2, R4, RZ, P1 ;  /* 0x000000ff04022207 */ /* 0x000fe20000800000 */
[----:B------:R-:W-:Y:S01]  /*0590*/  @!P6 FMUL R6, R6, 16777216 ;  /* 0x4b8000000606e820 */ /* 0x000fe20000400000 */
[----:B------:R-:W-:Y:S01]  /*05a0*/  @P2 SEL R3, R5, RZ, P1 ;  /* 0x000000ff05032207 */ /* 0x000fe20000800000 */
[----:B0-----:R-:W-:Y:S02]  /*05b0*/  FMUL R16, R16, R19 ;  /* 0x0000001310107220 */ /* 0x001fe40000400000 */
[----:B------:R-:W-:-:S02]  /*05c0*/  FADD R7, R2, -R7 ;  /* 0x8000000702077221 */ /* 0x000fc40000000000 */
[----:B------:R-:W-:Y:S01]  /*05d0*/  FADD R14, R3, -R14 ;  /* 0x8000000e030e7221 */ /* 0x000fe20000000000 */
[----:B-1----:R-:W-:Y:S01]  /*05e0*/  FMUL R17, R17, R6 ;  /* 0x0000000611117220 */ /* 0x002fe20000400000 */
[----:B------:R-:W-:-:S03]  /*05f0*/  FMUL R16, R7, R16 ;  /* 0x0000001007107220 */ /* 0x000fc60000400000 */
[----:B------:R-:W-:Y:S01]  /*0600*/  FMUL R14, R14, R17 ;  /* 0x000000110e0e7220 */ /* 0x000fe20000400000 */
[----:B-----5:R-:W-:-:S03]  /*0610*/  FFMA R15, R16, R20, R15 ;  /* 0x00000014100f7223 */ /* 0x020fc6000000000f */
[----:B------:R-:W-:Y:S02]  /*0620*/  FFMA R11, R14, R18, R11 ;  /* 0x000000120e0b7223 */ /* 0x000fe4000000000b */
[----:B------:R-:W-:Y:S01]  /*0630*/  FSETP.GEU.AND P1, PT, R15, RZ, PT ;  /* 0x000000ff0f00720b */ /* 0x000fe20003f2e000 */
[----:B------:R0:W-:Y:S02]  /*0640*/  @!P0 STG.E.64 desc[UR4][R12.64], R2 ;  /* 0x000000020c008986 */ /* 0x0001e4000c101b04 */
[----:B------:R-:W-:Y:S02]  /*0650*/  FSETP.GEU.AND P2, PT, R11, RZ, PT ;  /* 0x000000ff0b00720b */ /* 0x000fe40003f4e000 */
[----:B------:R-:W-:Y:S02]  /*0660*/  FSEL R10, R15, RZ, P1 ;  /* 0x000000ff0f0a7208 */ /* 0x000fe40000800000 */
[----:B------:R-:W-:Y:S01]  /*0670*/  FSEL R11, R11, RZ, P2 ;  /* 0x000000ff0b0b7208 */ /* 0x000fe20001000000 */
[----:B0-----:R-:W-:Y:S08]  /*0680*/  @P0 EXIT ;  /* 0x000000000000094d */ /* 0x001ff00003800000 */
[----:B------:R-:W-:Y:S01]  /*0690*/  STG.E.64 desc[UR4][R8.64], R10 ;  /* 0x0000000a08007986 */ /* 0x000fe2000c101b04 */
[----:B------:R-:W-:Y:S05]  /*06a0*/  EXIT ;  /* 0x000000000000794d */ /* 0x000fea0003800000 */
.L_x_0:
[----:B------:R-:W-:-:S00]  /*06b0*/  BRA `(.L_x_0) ;  /* 0xfffffffc00fc7947 */ /* 0x000fc0000383ffff */
[----:B------:R-:W-:-:S00]  /*06c0*/  NOP ;  /* 0x0000000000007918 */ /* 0x000fc00000000000 */
        /* <DEDUP_REMOVED lines=11> */
.L_x_1:


//--------------------- .nv.global.init           --------------------------
	.section	.nv.global.init,"aw",@progbits
.nv.global.init:
	.type		_$_str,@object
	.size		_$_str,(_$_str_$_2 - _$_str)
_$_str:
        /*0000*/ 	.byte	0x5f, 0x5f, 0x43, 0x55, 0x44, 0x41, 0x5f, 0x46, 0x54, 0x5a, 0x00
	.type		_$_str_$_2,@object
	.size		_$_str_$_2,(.L_1 - _$_str_$_2)
_$_str_$_2:
        /*000b*/ 	.byte	0x5f, 0x5f, 0x43, 0x55, 0x44, 0x41, 0x5f, 0x50, 0x52, 0x45, 0x43, 0x5f, 0x53, 0x51, 0x52, 0x54
        /*001b*/ 	.byte	0x00
.L_1:


//--------------------- .nv.constant0.triton_poi_fused__native_batch_norm_legit_no_training_cat_relu_42 --------------------------
	.section	.nv.constant0.triton_poi_fused__native_batch_norm_legit_no_training_cat_relu_42,"a",@progbits
	.sectionflags	@""
	.align	4
.nv.constant0.triton_poi_fused__native_batch_norm_legit_no_training_cat_relu_42:
	.zero		596
